//
// Generated by NVIDIA NVVM Compiler
//
// Compiler Build ID: CL-36424714
// Cuda compilation tools, release 13.0, V13.0.88
// Based on NVVM 20.0.0
//

.version 9.0
.target sm_100
.address_size 64

	// .globl	_Z12vecAddKernelPfS_S_i

.visible .entry _Z12vecAddKernelPfS_S_i(
	.param .u64 .ptr .align 1 _Z12vecAddKernelPfS_S_i_param_0,
	.param .u64 .ptr .align 1 _Z12vecAddKernelPfS_S_i_param_1,
	.param .u64 .ptr .align 1 _Z12vecAddKernelPfS_S_i_param_2,
	.param .u32 _Z12vecAddKernelPfS_S_i_param_3
)
{
	.reg .pred 	%p<2>;
	.reg .b32 	%r<6>;
	.reg .b32 	%f<4>;
	.reg .b64 	%rd<11>;

	ld.param.u64 	%rd1, [_Z12vecAddKernelPfS_S_i_param_0];
	ld.param.u64 	%rd2, [_Z12vecAddKernelPfS_S_i_param_1];
	ld.param.u64 	%rd3, [_Z12vecAddKernelPfS_S_i_param_2];
	ld.param.u32 	%r2, [_Z12vecAddKernelPfS_S_i_param_3];
	mov.u32 	%r3, %ctaid.x;
	mov.u32 	%r4, %ntid.x;
	mov.u32 	%r5, %tid.x;
	mad.lo.s32 	%r1, %r3, %r4, %r5;
	setp.ge.s32 	%p1, %r1, %r2;
	@%p1 bra 	$L__BB0_2;
	cvta.to.global.u64 	%rd4, %rd1;
	cvta.to.global.u64 	%rd5, %rd2;
	cvta.to.global.u64 	%rd6, %rd3;
	mul.wide.s32 	%rd7, %r1, 4;
	add.s64 	%rd8, %rd4, %rd7;
	ld.global.f32 	%f1, [%rd8];
	add.s64 	%rd9, %rd5, %rd7;
	ld.global.f32 	%f2, [%rd9];
	add.f32 	%f3, %f1, %f2;
	add.s64 	%rd10, %rd6, %rd7;
	st.global.f32 	[%rd10], %f3;
$L__BB0_2:
	ret;

}
	// .globl	_Z14vecAdd2DKernelPfS_S_ii
.visible .entry _Z14vecAdd2DKernelPfS_S_ii(
	.param .u64 .ptr .align 1 _Z14vecAdd2DKernelPfS_S_ii_param_0,
	.param .u64 .ptr .align 1 _Z14vecAdd2DKernelPfS_S_ii_param_1,
	.param .u64 .ptr .align 1 _Z14vecAdd2DKernelPfS_S_ii_param_2,
	.param .u32 _Z14vecAdd2DKernelPfS_S_ii_param_3,
	.param .u32 _Z14vecAdd2DKernelPfS_S_ii_param_4
)
{
	.reg .pred 	%p<4>;
	.reg .b32 	%r<14>;
	.reg .b32 	%f<4>;
	.reg .b64 	%rd<11>;

	ld.param.u64 	%rd1, [_Z14vecAdd2DKernelPfS_S_ii_param_0];
	ld.param.u64 	%rd2, [_Z14vecAdd2DKernelPfS_S_ii_param_1];
	ld.param.u64 	%rd3, [_Z14vecAdd2DKernelPfS_S_ii_param_2];
	ld.param.u32 	%r3, [_Z14vecAdd2DKernelPfS_S_ii_param_3];
	ld.param.u32 	%r4, [_Z14vecAdd2DKernelPfS_S_ii_param_4];
	mov.u32 	%r6, %ctaid.x;
	mov.u32 	%r7, %ntid.x;
	mov.u32 	%r8, %tid.x;
	mad.lo.s32 	%r1, %r6, %r7, %r8;
	mov.u32 	%r9, %ctaid.y;
	mov.u32 	%r10, %ntid.y;
	mov.u32 	%r11, %tid.y;
	mad.lo.s32 	%r12, %r9, %r10, %r11;
	setp.ge.s32 	%p1, %r1, %r3;
	setp.ge.s32 	%p2, %r12, %r4;
	or.pred  	%p3, %p1, %p2;
	@%p3 bra 	$L__BB1_2;
	cvta.to.global.u64 	%rd4, %rd1;
	cvta.to.global.u64 	%rd5, %rd2;
	cvta.to.global.u64 	%rd6, %rd3;
	mad.lo.s32 	%r13, %r3, %r1, %r12;
	mul.wide.s32 	%rd7, %r13, 4;
	add.s64 	%rd8, %rd4, %rd7;
	ld.global.f32 	%f1, [%rd8];
	add.s64 	%rd9, %rd5, %rd7;
	ld.global.f32 	%f2, [%rd9];
	add.f32 	%f3, %f1, %f2;
	add.s64 	%rd10, %rd6, %rd7;
	st.global.f32 	[%rd10], %f3;
$L__BB1_2:
	ret;

}


// ===== COMPILED SASS (sm_100) =====

	.target	sm_100

	.elftype	@"ET_EXEC"


//--------------------- .note.nv.tkinfo           --------------------------
	.section	.note.nv.tkinfo,"",@"SHT_NOTE"
	.sectionflags	@"SHF_NOTE_NV_TKINFO"
	.tkinfo
        /*0018*/ 	.word	0x00000002
        /*0030*/ 	.string	""
        /*0030*/ 	.string	"ptxas"
        /*0030*/ 	.string	"Cuda compilation tools, release 13.0, V13.0.88"
        /*0030*/ 	.string	"Build cuda_13.0.r13.0/compiler.36424714_0"
        /*0030*/ 	.string	"-arch sm_100 -m 64 "



//--------------------- .note.nv.cuinfo           --------------------------
	.section	.note.nv.cuinfo,"",@"SHT_NOTE"
	.sectionflags	@"SHF_NOTE_NV_CUINFO"
        /*0018*/ 	.short	0x0002
        /*001a*/ 	.short	0x0064
        /*001c*/ 	.short	0x0082
	.zero		2


//--------------------- .nv.info                  --------------------------
	.section	.nv.info,"",@"SHT_CUDA_INFO"
	.align	4


	//----- nvinfo : EIATTR_REGCOUNT
	.align		4
        /*0000*/ 	.byte	0x04, 0x2f
        /*0002*/ 	.short	(.L_1 - .L_0)
	.align		4
.L_0:
        /*0004*/ 	.word	index@(_Z12vecAddKernelPfS_S_i)
        /*0008*/ 	.word	0x0000000c


	//----- nvinfo : EIATTR_FRAME_SIZE
	.align		4
.L_1:
        /*000c*/ 	.byte	0x04, 0x11
        /*000e*/ 	.short	(.L_3 - .L_2)
	.align		4
.L_2:
        /*0010*/ 	.word	index@(_Z12vecAddKernelPfS_S_i)
        /*0014*/ 	.word	0x00000000


	//----- nvinfo : EIATTR_REGCOUNT
	.align		4
.L_3:
        /*0018*/ 	.byte	0x04, 0x2f
        /*001a*/ 	.short	(.L_5 - .L_4)
	.align		4
.L_4:
        /*001c*/ 	.word	index@(_Z14vecAdd2DKernelPfS_S_ii)
        /*0020*/ 	.word	0x0000000c


	//----- nvinfo : EIATTR_FRAME_SIZE
	.align		4
.L_5:
        /*0024*/ 	.byte	0x04, 0x11
        /*0026*/ 	.short	(.L_7 - .L_6)
	.align		4
.L_6:
        /*0028*/ 	.word	index@(_Z14vecAdd2DKernelPfS_S_ii)
        /*002c*/ 	.word	0x00000000


	//----- nvinfo : EIATTR_MIN_STACK_SIZE
	.align		4
.L_7:
        /*0030*/ 	.byte	0x04, 0x12
        /*0032*/ 	.short	(.L_9 - .L_8)
	.align		4
.L_8:
        /*0034*/ 	.word	index@(_Z14vecAdd2DKernelPfS_S_ii)
        /*0038*/ 	.word	0x00000000


	//----- nvinfo : EIATTR_MIN_STACK_SIZE
	.align		4
.L_9:
        /*003c*/ 	.byte	0x04, 0x12
        /*003e*/ 	.short	(.L_11 - .L_10)
	.align		4
.L_10:
        /*0040*/ 	.word	index@(_Z12vecAddKernelPfS_S_i)
        /*0044*/ 	.word	0x00000000
.L_11:


//--------------------- .nv.compat                --------------------------
	.section	.nv.compat,"",@"SHT_CUDA_COMPAT_INFO"
	.align	4
        /*0000*/ 	.byte	0x02, 0x09, 0x00, 0x00, 0x02, 0x02, 0x01, 0x00, 0x02, 0x05, 0x05, 0x00, 0x03, 0x07, 0x01, 0x01
        /*0010*/ 	.byte	0x02, 0x03, 0x00, 0x00, 0x02, 0x06, 0x01, 0x00, 0x04, 0x0b, 0x08, 0x00, 0x09, 0x00, 0x00, 0x00
        /*0020*/ 	.byte	0x00, 0x00, 0x00, 0x00


//--------------------- .nv.info._Z14vecAdd2DKernelPfS_S_ii --------------------------
	.section	.nv.info._Z14vecAdd2DKernelPfS_S_ii,"",@"SHT_CUDA_INFO"
	.sectionflags	@""
	.align	4


	//----- nvinfo : EIATTR_CUDA_API_VERSION
	.align		4
        /*0000*/ 	.byte	0x04, 0x37
        /*0002*/ 	.short	(.L_13 - .L_12)
.L_12:
        /*0004*/ 	.word	0x00000082


	//----- nvinfo : EIATTR_KPARAM_INFO
	.align		4
.L_13:
        /*0008*/ 	.byte	0x04, 0x17
        /*000a*/ 	.short	(.L_15 - .L_14)
.L_14:
        /*000c*/ 	.word	0x00000000
        /*0010*/ 	.short	0x0004
        /*0012*/ 	.short	0x001c
        /*0014*/ 	.byte	0x00, 0xf0, 0x11, 0x00


	//----- nvinfo : EIATTR_KPARAM_INFO
	.align		4
.L_15:
        /*0018*/ 	.byte	0x04, 0x17
        /*001a*/ 	.short	(.L_17 - .L_16)
.L_16:
        /*001c*/ 	.word	0x00000000
        /*0020*/ 	.short	0x0003
        /*0022*/ 	.short	0x0018
        /*0024*/ 	.byte	0x00, 0xf0, 0x11, 0x00


	//----- nvinfo : EIATTR_KPARAM_INFO
	.align		4
.L_17:
        /*0028*/ 	.byte	0x04, 0x17
        /*002a*/ 	.short	(.L_19 - .L_18)
.L_18:
        /*002c*/ 	.word	0x00000000
        /*0030*/ 	.short	0x0002
        /*0032*/ 	.short	0x0010
        /*0034*/ 	.byte	0x00, 0xf5, 0x21, 0x00


	//----- nvinfo : EIATTR_KPARAM_INFO
	.align		4
.L_19:
        /*0038*/ 	.byte	0x04, 0x17
        /*003a*/ 	.short	(.L_21 - .L_20)
.L_20:
        /*003c*/ 	.word	0x00000000
        /*0040*/ 	.short	0x0001
        /*0042*/ 	.short	0x0008
        /*0044*/ 	.byte	0x00, 0xf5, 0x21, 0x00


	//----- nvinfo : EIATTR_KPARAM_INFO
	.align		4
.L_21:
        /*0048*/ 	.byte	0x04, 0x17
        /*004a*/ 	.short	(.L_23 - .L_22)
.L_22:
        /*004c*/ 	.word	0x00000000
        /*0050*/ 	.short	0x0000
        /*0052*/ 	.short	0x0000
        /*0054*/ 	.byte	0x00, 0xf5, 0x21, 0x00


	//----- nvinfo : EIATTR_SPARSE_MMA_MASK
	.align		4
.L_23:
        /*0058*/ 	.byte	0x03, 0x50
        /*005a*/ 	.short	0x0000


	//----- nvinfo : EIATTR_MAXREG_COUNT
	.align		4
        /*005c*/ 	.byte	0x03, 0x1b
        /*005e*/ 	.short	0x00ff


	//----- nvinfo : EIATTR_MERCURY_ISA_VERSION
	.align		4
        /*0060*/ 	.byte	0x03, 0x5f
        /*0062*/ 	.short	0x0101


	//----- nvinfo : EIATTR_VRC_CTA_INIT_COUNT
	.align		4
        /*0064*/ 	.byte	0x02, 0x4a
	.zero		1
	.zero		1


	//----- nvinfo : EIATTR_EXIT_INSTR_OFFSETS
	.align		4
        /*0068*/ 	.byte	0x04, 0x1c
        /*006a*/ 	.short	(.L_25 - .L_24)


	//   ....[0]....
.L_24:
        /*006c*/ 	.word	0x000000c0


	//   ....[1]....
        /*0070*/ 	.word	0x00000190


	//----- nvinfo : EIATTR_CBANK_PARAM_SIZE
	.align		4
.L_25:
        /*0074*/ 	.byte	0x03, 0x19
        /*0076*/ 	.short	0x0020


	//----- nvinfo : EIATTR_PARAM_CBANK
	.align		4
        /*0078*/ 	.byte	0x04, 0x0a
        /*007a*/ 	.short	(.L_27 - .L_26)
	.align		4
.L_26:
        /*007c*/ 	.word	index@(.nv.constant0._Z14vecAdd2DKernelPfS_S_ii)
        /*0080*/ 	.short	0x0380
        /*0082*/ 	.short	0x0020


	//----- nvinfo : EIATTR_SW_WAR
	.align		4
.L_27:
        /*0084*/ 	.byte	0x04, 0x36
        /*0086*/ 	.short	(.L_29 - .L_28)
.L_28:
        /*0088*/ 	.word	0x00000008
.L_29:


//--------------------- .nv.info._Z12vecAddKernelPfS_S_i --------------------------
	.section	.nv.info._Z12vecAddKernelPfS_S_i,"",@"SHT_CUDA_INFO"
	.sectionflags	@""
	.align	4


	//----- nvinfo : EIATTR_CUDA_API_VERSION
	.align		4
        /*0000*/ 	.byte	0x04, 0x37
        /*0002*/ 	.short	(.L_31 - .L_30)
.L_30:
        /*0004*/ 	.word	0x00000082


	//----- nvinfo : EIATTR_KPARAM_INFO
	.align		4
.L_31:
        /*0008*/ 	.byte	0x04, 0x17
        /*000a*/ 	.short	(.L_33 - .L_32)
.L_32:
        /*000c*/ 	.word	0x00000000
        /*0010*/ 	.short	0x0003
        /*0012*/ 	.short	0x0018
        /*0014*/ 	.byte	0x00, 0xf0, 0x11, 0x00


	//----- nvinfo : EIATTR_KPARAM_INFO
	.align		4
.L_33:
        /*0018*/ 	.byte	0x04, 0x17
        /*001a*/ 	.short	(.L_35 - .L_34)
.L_34:
        /*001c*/ 	.word	0x00000000
        /*0020*/ 	.short	0x0002
        /*0022*/ 	.short	0x0010
        /*0024*/ 	.byte	0x00, 0xf5, 0x21, 0x00


	//----- nvinfo : EIATTR_KPARAM_INFO
	.align		4
.L_35:
        /*0028*/ 	.byte	0x04, 0x17
        /*002a*/ 	.short	(.L_37 - .L_36)
.L_36:
        /*002c*/ 	.word	0x00000000
        /*0030*/ 	.short	0x0001
        /*0032*/ 	.short	0x0008
        /*0034*/ 	.byte	0x00, 0xf5, 0x21, 0x00


	//----- nvinfo : EIATTR_KPARAM_INFO
	.align		4
.L_37:
        /*0038*/ 	.byte	0x04, 0x17
        /*003a*/ 	.short	(.L_39 - .L_38)
.L_38:
        /*003c*/ 	.word	0x00000000
        /*0040*/ 	.short	0x0000
        /*0042*/ 	.short	0x0000
        /*0044*/ 	.byte	0x00, 0xf5, 0x21, 0x00


	//----- nvinfo : EIATTR_SPARSE_MMA_MASK
	.align		4
.L_39:
        /*0048*/ 	.byte	0x03, 0x50
        /*004a*/ 	.short	0x0000


	//----- nvinfo : EIATTR_MAXREG_COUNT
	.align		4
        /*004c*/ 	.byte	0x03, 0x1b
        /*004e*/ 	.short	0x00ff


	//----- nvinfo : EIATTR_MERCURY_ISA_VERSION
	.align		4
        /*0050*/ 	.byte	0x03, 0x5f
        /*0052*/ 	.short	0x0101


	//----- nvinfo : EIATTR_VRC_CTA_INIT_COUNT
	.align		4
        /*0054*/ 	.byte	0x02, 0x4a
	.zero		1
	.zero		1


	//----- nvinfo : EIATTR_EXIT_INSTR_OFFSETS
	.align		4
        /*0058*/ 	.byte	0x04, 0x1c
        /*005a*/ 	.short	(.L_41 - .L_40)


	//   ....[0]....
.L_40:
        /*005c*/ 	.word	0x00000070


	//   ....[1]....
        /*0060*/ 	.word	0x00000130


	//----- nvinfo : EIATTR_CBANK_PARAM_SIZE
	.align		4
.L_41:
        /*0064*/ 	.byte	0x03, 0x19
        /*0066*/ 	.short	0x001c


	//----- nvinfo : EIATTR_PARAM_CBANK
	.align		4
        /*0068*/ 	.byte	0x04, 0x0a
        /*006a*/ 	.short	(.L_43 - .L_42)
	.align		4
.L_42:
        /*006c*/ 	.word	index@(.nv.constant0._Z12vecAddKernelPfS_S_i)
        /*0070*/ 	.short	0x0380
        /*0072*/ 	.short	0x001c


	//----- nvinfo : EIATTR_SW_WAR
	.align		4
.L_43:
        /*0074*/ 	.byte	0x04, 0x36
        /*0076*/ 	.short	(.L_45 - .L_44)
.L_44:
        /*0078*/ 	.word	0x00000008
.L_45:


//--------------------- .nv.callgraph             --------------------------
	.section	.nv.callgraph,"",@"SHT_CUDA_CALLGRAPH"
	.align	4
	.sectionentsize	8
	.align		4
        /*0000*/ 	.word	0x00000000
	.align		4
        /*0004*/ 	.word	0xffffffff
	.align		4
        /*0008*/ 	.word	0x00000000
	.align		4
        /*000c*/ 	.word	0xfffffffe
	.align		4
        /*0010*/ 	.word	0x00000000
	.align		4
        /*0014*/ 	.word	0xfffffffd
	.align		4
        /*0018*/ 	.word	0x00000000
	.align		4
        /*001c*/ 	.word	0xfffffffc


//--------------------- .text._Z14vecAdd2DKernelPfS_S_ii --------------------------
	.section	.text._Z14vecAdd2DKernelPfS_S_ii,"ax",@progbits
	.align	128
        .global         _Z14vecAdd2DKernelPfS_S_ii
        .type           _Z14vecAdd2DKernelPfS_S_ii,@function
        .size           _Z14vecAdd2DKernelPfS_S_ii,(.L_x_2 - _Z14vecAdd2DKernelPfS_S_ii)
        .other          _Z14vecAdd2DKernelPfS_S_ii,@"STO_CUDA_ENTRY STV_DEFAULT"
_Z14vecAdd2DKernelPfS_S_ii:
.text._Z14vecAdd2DKernelPfS_S_ii:
[----:B------:R-:W-:Y:S01]  /*0000*/  LDC R1, c[0x0][0x37c] ;  /* 0x0000df00ff017b82 */ /* 0x000fe20000000800 */
[----:B------:R-:W0:Y:S07]  /*0010*/  S2R R2, SR_TID.Y ;  /* 0x0000000000027919 */ /* 0x000e2e0000002200 */
[----:B------:R-:W1:Y:S01]  /*0020*/  LDC R0, c[0x0][0x360] ;  /* 0x0000d800ff007b82 */ /* 0x000e620000000800 */
[----:B------:R-:W2:Y:S01]  /*0030*/  LDCU.64 UR6, c[0x0][0x398] ;  /* 0x00007300ff0677ac */ /* 0x000ea20008000a00 */
[----:B------:R-:W1:Y:S06]  /*0040*/  S2R R3, SR_TID.X ;  /* 0x0000000000037919 */ /* 0x000e6c0000002100 */
[----:B------:R-:W0:Y:S08]  /*0050*/  S2UR UR5, SR_CTAID.Y ;  /* 0x00000000000579c3 */ /* 0x000e300000002600 */
[----:B------:R-:W0:Y:S08]  /*0060*/  LDC R7, c[0x0][0x364] ;  /* 0x0000d900ff077b82 */ /* 0x000e300000000800 */
[----:B------:R-:W1:Y:S01]  /*0070*/  S2UR UR4, SR_CTAID.X ;  /* 0x00000000000479c3 */ /* 0x000e620000002500 */
[----:B0-----:R-:W-:-:S05]  /*0080*/  IMAD R7, R7, UR5, R2 ;  /* 0x0000000507077c24 */ /* 0x001fca000f8e0202 */
[----:B--2---:R-:W-:Y:S01]  /*0090*/  ISETP.GE.AND P0, PT, R7, UR7, PT ;  /* 0x0000000707007c0c */ /* 0x004fe2000bf06270 */
[----:B-1----:R-:W-:-:S05]  /*00a0*/  IMAD R0, R0, UR4, R3 ;  /* 0x0000000400007c24 */ /* 0x002fca000f8e0203 */
[----:B------:R-:W-:-:S13]  /*00b0*/  ISETP.GE.OR P0, PT, R0, UR6, P0 ;  /* 0x0000000600007c0c */ /* 0x000fda0008706670 */
[----:B------:R-:W-:Y:S05]  /*00c0*/  @P0 EXIT ;  /* 0x000000000000094d */ /* 0x000fea0003800000 */
[----:B------:R-:W0:Y:S01]  /*00d0*/  LDC.64 R2, c[0x0][0x380] ;  /* 0x0000e000ff027b82 */ /* 0x000e220000000a00 */
[----:B------:R-:W1:Y:S01]  /*00e0*/  LDCU.64 UR4, c[0x0][0x358] ;  /* 0x00006b00ff0477ac */ /* 0x000e620008000a00 */
[----:B------:R-:W-:-:S06]  /*00f0*/  IMAD R9, R0, UR6, R7 ;  /* 0x0000000600097c24 */ /* 0x000fcc000f8e0207 */
[----:B------:R-:W2:Y:S08]  /*0100*/  LDC.64 R4, c[0x0][0x388] ;  /* 0x0000e200ff047b82 */ /* 0x000eb00000000a00 */
[----:B------:R-:W3:Y:S01]  /*0110*/  LDC.64 R6, c[0x0][0x390] ;  /* 0x0000e400ff067b82 */ /* 0x000ee20000000a00 */
[----:B0-----:R-:W-:-:S06]  /*0120*/  IMAD.WIDE R2, R9, 0x4, R2 ;  /* 0x0000000409027825 */ /* 0x001fcc00078e0202 */
[----:B-1----:R-:W4:Y:S01]  /*0130*/  LDG.E R2, desc[UR4][R2.64] ;  /* 0x0000000402027981 */ /* 0x002f22000c1e1900 */
[----:B--2---:R-:W-:-:S06]  /*0140*/  IMAD.WIDE R4, R9, 0x4, R4 ;  /* 0x0000000409047825 */ /* 0x004fcc00078e0204 */
[----:B------:R-:W4:Y:S01]  /*0150*/  LDG.E R5, desc[UR4][R4.64] ;  /* 0x0000000404057981 */ /* 0x000f22000c1e1900 */
[----:B---3--:R-:W-:-:S04]  /*0160*/  IMAD.WIDE R6, R9, 0x4, R6 ;  /* 0x0000000409067825 */ /* 0x008fc800078e0206 */
[----:B----4-:R-:W-:-:S05]  /*0170*/  FADD R9, R2, R5 ;  /* 0x0000000502097221 */ /* 0x010fca0000000000 */
[----:B------:R-:W-:Y:S01]  /*0180*/  STG.E desc[UR4][R6.64], R9 ;  /* 0x0000000906007986 */ /* 0x000fe2000c101904 */
[----:B------:R-:W-:Y:S05]  /*0190*/  EXIT ;  /* 0x000000000000794d */ /* 0x000fea0003800000 */
.L_x_0:
[----:B------:R-:W-:-:S00]  /*01a0*/  BRA `(.L_x_0) ;  /* 0xfffffffc00fc7947 */ /* 0x000fc0000383ffff */
[----:B------:R-:W-:-:S00]  /*01b0*/  NOP ;  /* 0x0000000000007918 */ /* 0x000fc00000000000 */
        /* <DEDUP_REMOVED lines=12> */
.L_x_2:


//--------------------- .text._Z12vecAddKernelPfS_S_i --------------------------
	.section	.text._Z12vecAddKernelPfS_S_i,"ax",@progbits
	.align	128
        .global         _Z12vecAddKernelPfS_S_i
        .type           _Z12vecAddKernelPfS_S_i,@function
        .size           _Z12vecAddKernelPfS_S_i,(.L_x_3 - _Z12vecAddKernelPfS_S_i)
        .other          _Z12vecAddKernelPfS_S_i,@"STO_CUDA_ENTRY STV_DEFAULT"
_Z12vecAddKernelPfS_S_i:
.text._Z12vecAddKernelPfS_S_i:
[----:B------:R-:W-:Y:S01]  /*0000*/  LDC R1, c[0x0][0x37c] ;  /* 0x0000df00ff017b82 */ /* 0x000fe20000000800 */
[----:B------:R-:W0:Y:S07]  /*0010*/  S2R R0, SR_TID.X ;  /* 0x0000000000007919 */ /* 0x000e2e0000002100 */
[----:B------:R-:W0:Y:S01]  /*0020*/  S2UR UR4, SR_CTAID.X ;  /* 0x00000000000479c3 */ /* 0x000e220000002500 */
[----:B------:R-:W1:Y:S07]  /*0030*/  LDCU UR5, c[0x0][0x398] ;  /* 0x00007300ff0577ac */ /* 0x000e6e0008000800 */
[----:B------:R-:W0:Y:S02]  /*0040*/  LDC R9, c[0x0][0x360] ;  /* 0x0000d800ff097b82 */ /* 0x000e240000000800 */
[----:B0-----:R-:W-:-:S05]  /*0050*/  IMAD R9, R9, UR4, R0 ;  /* 0x0000000409097c24 */ /* 0x001fca000f8e0200 */
[----:B-1----:R-:W-:-:S13]  /*0060*/  ISETP.GE.AND P0, PT, R9, UR5, PT ;  /* 0x0000000509007c0c */ /* 0x002fda000bf06270 */
[----:B------:R-:W-:Y:S05]  /*0070*/  @P0 EXIT ;  /* 0x000000000000094d */ /* 0x000fea0003800000 */
[----:B------:R-:W0:Y:S01]  /*0080*/  LDC.64 R2, c[0x0][0x380] ;  /* 0x0000e000ff027b82 */ /* 0x000e220000000a00 */
[----:B------:R-:W1:Y:S07]  /*0090*/  LDCU.64 UR4, c[0x0][0x358] ;  /* 0x00006b00ff0477ac */ /* 0x000e6e0008000a00 */
        /* <DEDUP_REMOVED lines=10> */
.L_x_1:
        /* <DEDUP_REMOVED lines=12> */
.L_x_3:


//--------------------- .nv.shared.reserved.0     --------------------------
	.section	.nv.shared.reserved.0,"aw",@nobits
	.weak		__nv_reservedSMEM_offset_0_alias
	.size		__nv_reservedSMEM_offset_0_alias, 0, 64
	.other		__nv_reservedSMEM_offset_0_alias,@"STO_CUDA_RESERVED_SHARED STV_DEFAULT"
__nv_reservedSMEM_offset_0_alias:
	.zero		0
	.zero		64


//--------------------- .nv.constant0._Z14vecAdd2DKernelPfS_S_ii --------------------------
	.section	.nv.constant0._Z14vecAdd2DKernelPfS_S_ii,"a",@progbits
	.sectionflags	@""
	.align	4
.nv.constant0._Z14vecAdd2DKernelPfS_S_ii:
	.zero		928


//--------------------- .nv.constant0._Z12vecAddKernelPfS_S_i --------------------------
	.section	.nv.constant0._Z12vecAddKernelPfS_S_i,"a",@progbits
	.sectionflags	@""
	.align	4
.nv.constant0._Z12vecAddKernelPfS_S_i:
	.zero		924


//--------------------- SYMBOLS --------------------------

	.type		.nv.reservedSmem.offset0,@object
	.size		.nv.reservedSmem.offset0,0x4
